.version 3.1
.target sm_20
.global .s32  gresult;
.global .s32  gg;

.entry main {
        .reg .b32       x3, x2, x1, x0;
        .reg .b32       y3, y2, y1, y0;
        .reg .b32       z3, z2, z1, z0;

        ld.global.v4.b32 {y3,y2,y1,y0}, [gresult];
        ld.global.v4.b32 {z3,z2,z1,z0}, [gresult + 48];

        add.u32.cc       x0, y0, z0;

        // make CC live across blocks
        bar.sync 0;

        addc.u32.cc      x1, y1, z1;
        addc.u32.cc      x2, y2, z2;
        addc.u32         x3, y3, z3;

        st.global.v4.b32 [gresult], {y3,y2,y1,y0};
        st.global.v4.b32 [gg + 16], {z3,z2,z1,z0};
        st.global.v4.b32 [gg + 32], {x3,x2,x1,x0};

        add.u32.cc       x0, x0, 0xf0000001;
        addc.u32.cc      x1, x1, 0x11111111;
        addc.u32.cc      x2, x2, 0xf0000001;
        addc.u32         x3, x3, 0x11111111;

        st.global.v4.b32 [gresult], {x3,x2,x1,x0};
        exit;
}


// ===== COMPILED SASS (sm_100) =====

	.target	sm_100

	.elftype	@"ET_EXEC"


//--------------------- .note.nv.tkinfo           --------------------------
	.section	.note.nv.tkinfo,"",@"SHT_NOTE"
	.sectionflags	@"SHF_NOTE_NV_TKINFO"
	.tkinfo
        /*0018*/ 	.word	0x00000002
        /*0030*/ 	.string	""
        /*0030*/ 	.string	"ptxas"
        /*0030*/ 	.string	"Cuda compilation tools, release 13.0, V13.0.88"
        /*0030*/ 	.string	"Build cuda_13.0.r13.0/compiler.36424714_0"
        /*0030*/ 	.string	"-arch sm_100 "



//--------------------- .note.nv.cuinfo           --------------------------
	.section	.note.nv.cuinfo,"",@"SHT_NOTE"
	.sectionflags	@"SHF_NOTE_NV_CUINFO"
        /*0018*/ 	.short	0x0002
        /*001a*/ 	.short	0x0014
        /*001c*/ 	.short	0x0082
	.zero		2


//--------------------- .nv.info                  --------------------------
	.section	.nv.info,"",@"SHT_CUDA_INFO"
	.align	4


	//----- nvinfo : EIATTR_REGCOUNT
	.align		4
        /*0000*/ 	.byte	0x04, 0x2f
        /*0002*/ 	.short	(.L_3 - .L_2)
	.align		4
.L_2:
        /*0004*/ 	.word	index@(main)
        /*0008*/ 	.word	0x0000001a


	//----- nvinfo : EIATTR_FRAME_SIZE
	.align		4
.L_3:
        /*000c*/ 	.byte	0x04, 0x11
        /*000e*/ 	.short	(.L_5 - .L_4)
	.align		4
.L_4:
        /*0010*/ 	.word	index@(main)
        /*0014*/ 	.word	0x00000000


	//----- nvinfo : EIATTR_MIN_STACK_SIZE
	.align		4
.L_5:
        /*0018*/ 	.byte	0x04, 0x12
        /*001a*/ 	.short	(.L_7 - .L_6)
	.align		4
.L_6:
        /*001c*/ 	.word	index@(main)
        /*0020*/ 	.word	0x00000000
.L_7:


//--------------------- .nv.compat                --------------------------
	.section	.nv.compat,"",@"SHT_CUDA_COMPAT_INFO"
	.align	4
        /*0000*/ 	.byte	0x02, 0x09, 0x00, 0x00, 0x02, 0x02, 0x01, 0x00, 0x02, 0x05, 0x05, 0x00, 0x03, 0x07, 0x01, 0x01
        /*0010*/ 	.byte	0x02, 0x03, 0x00, 0x00, 0x02, 0x06, 0x01, 0x00, 0x04, 0x0b, 0x08, 0x00, 0x09, 0x00, 0x00, 0x00
        /*0020*/ 	.byte	0x00, 0x00, 0x00, 0x00


//--------------------- .nv.info.main             --------------------------
	.section	.nv.info.main,"",@"SHT_CUDA_INFO"
	.sectionflags	@""
	.align	4


	//----- nvinfo : EIATTR_CUDA_API_VERSION
	.align		4
        /*0000*/ 	.byte	0x04, 0x37
        /*0002*/ 	.short	(.L_9 - .L_8)
.L_8:
        /*0004*/ 	.word	0x00000082


	//----- nvinfo : EIATTR_SPARSE_MMA_MASK
	.align		4
.L_9:
        /*0008*/ 	.byte	0x03, 0x50
        /*000a*/ 	.short	0x0000


	//----- nvinfo : EIATTR_MAXREG_COUNT
	.align		4
        /*000c*/ 	.byte	0x03, 0x1b
        /*000e*/ 	.short	0x00ff


	//----- nvinfo : EIATTR_NUM_BARRIERS
	.align		4
        /*0010*/ 	.byte	0x02, 0x4c
        /*0012*/ 	.byte	0x01
	.zero		1


	//----- nvinfo : EIATTR_MERCURY_ISA_VERSION
	.align		4
        /*0014*/ 	.byte	0x03, 0x5f
        /*0016*/ 	.short	0x0101


	//----- nvinfo : EIATTR_VRC_CTA_INIT_COUNT
	.align		4
        /*0018*/ 	.byte	0x02, 0x4a
	.zero		1
	.zero		1


	//----- nvinfo : EIATTR_EXIT_INSTR_OFFSETS
	.align		4
        /*001c*/ 	.byte	0x04, 0x1c
        /*001e*/ 	.short	(.L_11 - .L_10)


	//   ....[0]....
.L_10:
        /*0020*/ 	.word	0x00000130


	//----- nvinfo : EIATTR_SW_WAR
	.align		4
.L_11:
        /*0024*/ 	.byte	0x04, 0x36
        /*0026*/ 	.short	(.L_13 - .L_12)
.L_12:
        /*0028*/ 	.word	0x00000008
.L_13:


//--------------------- .nv.callgraph             --------------------------
	.section	.nv.callgraph,"",@"SHT_CUDA_CALLGRAPH"
	.align	4
	.sectionentsize	8
	.align		4
        /*0000*/ 	.word	0x00000000
	.align		4
        /*0004*/ 	.word	0xffffffff
	.align		4
        /*0008*/ 	.word	0x00000000
	.align		4
        /*000c*/ 	.word	0xfffffffe
	.align		4
        /*0010*/ 	.word	0x00000000
	.align		4
        /*0014*/ 	.word	0xfffffffd
	.align		4
        /*0018*/ 	.word	0x00000000
	.align		4
        /*001c*/ 	.word	0xfffffffc


//--------------------- .nv.constant4             --------------------------
	.section	.nv.constant4,"a",@progbits
	.align	8
	.align		8
.nv.constant4:
        /*0000*/ 	.dword	gresult
	.align		8
        /*0008*/ 	.dword	gg


//--------------------- .text.main                --------------------------
	.section	.text.main,"ax",@progbits
	.align	128
.text.main:
        .type           main,@function
        .size           main,(.L_x_1 - main)
        .other          main,@"STO_CUDA_ENTRY STV_DEFAULT"
main:
[----:B------:R-:W-:Y:S08]  /*0000*/  LDC R1, c[0x0][0x37c] ;  /* 0x0000df00ff017b82 */ /* 0x000ff00000000800 */
[----:B------:R-:W0:Y:S01]  /*0010*/  LDC.64 R2, c[0x4][RZ] ;  /* 0x01000000ff027b82 */ /* 0x000e220000000a00 */
[----:B------:R-:W0:Y:S02]  /*0020*/  LDCU.64 UR4, c[0x0][0x358] ;  /* 0x00006b00ff0477ac */ /* 0x000e240008000a00 */
[----:B0-----:R-:W2:Y:S04]  /*0030*/  LDG.E.128 R8, desc[UR4][R2.64] ;  /* 0x0000000402087981 */ /* 0x001ea8000c1e1d00 */
[----:B------:R-:W3:Y:S01]  /*0040*/  LDG.E.128 R12, desc[UR4][R2.64+0x30] ;  /* 0x00003004020c7981 */ /* 0x000ee2000c1e1d00 */
[----:B------:R-:W0:Y:S08]  /*0050*/  LDC.64 R4, c[0x4][0x8] ;  /* 0x01000200ff047b82 */ /* 0x000e300000000a00 */
[----:B------:R-:W-:Y:S06]  /*0060*/  BAR.SYNC.DEFER_BLOCKING 0x0 ;  /* 0x0000000000007b1d */ /* 0x000fec0000010000 */
[----:B--2---:R-:W-:Y:S01]  /*0070*/  STG.E.128 desc[UR4][R2.64], R8 ;  /* 0x0000000802007986 */ /* 0x004fe2000c101d04 */
[----:B---3--:R-:W-:-:S03]  /*0080*/  IADD3 R19, P0, PT, R11, R15, RZ ;  /* 0x0000000f0b137210 */ /* 0x008fc60007f1e0ff */
[----:B0-----:R-:W-:Y:S01]  /*0090*/  STG.E.128 desc[UR4][R4.64+0x10], R12 ;  /* 0x0000100c04007986 */ /* 0x001fe2000c101d04 */
[----:B------:R-:W-:Y:S02]  /*00a0*/  IADD3.X R18, P0, PT, R10, R14, RZ, P0, !PT ;  /* 0x0000000e0a127210 */ /* 0x000fe4000071e4ff */
[----:B------:R-:W-:Y:S02]  /*00b0*/  IADD3 R23, P1, PT, R19, -0xfffffff, RZ ;  /* 0xf000000113177810 */ /* 0x000fe40007f3e0ff */
[----:B------:R-:W-:Y:S02]  /*00c0*/  IADD3.X R17, P0, PT, R9, R13, RZ, P0, !PT ;  /* 0x0000000d09117210 */ /* 0x000fe4000071e4ff */
[----:B------:R-:W-:-:S03]  /*00d0*/  IADD3.X R22, P1, PT, R18, 0x11111111, RZ, P1, !PT ;  /* 0x1111111112167810 */ /* 0x000fc60000f3e4ff */
[----:B------:R-:W-:Y:S01]  /*00e0*/  IMAD.X R16, R8, 0x1, R12, P0 ;  /* 0x0000000108107824 */ /* 0x000fe200000e060c */
[----:B------:R-:W-:-:S04]  /*00f0*/  IADD3.X R21, P1, PT, R17, -0xfffffff, RZ, P1, !PT ;  /* 0xf000000111157810 */ /* 0x000fc80000f3e4ff */
[----:B------:R-:W-:Y:S01]  /*0100*/  IADD3.X R20, PT, PT, R16, 0x11111111, RZ, P1, !PT ;  /* 0x1111111110147810 */ /* 0x000fe20000ffe4ff */
[----:B------:R-:W-:Y:S04]  /*0110*/  STG.E.128 desc[UR4][R4.64+0x20], R16 ;  /* 0x0000201004007986 */ /* 0x000fe8000c101d04 */
[----:B------:R-:W-:Y:S01]  /*0120*/  STG.E.128 desc[UR4][R2.64], R20 ;  /* 0x0000001402007986 */ /* 0x000fe2000c101d04 */
[----:B------:R-:W-:Y:S05]  /*0130*/  EXIT ;  /* 0x000000000000794d */ /* 0x000fea0003800000 */
.L_x_0:
[----:B------:R-:W-:-:S00]  /*0140*/  BRA `(.L_x_0) ;  /* 0xfffffffc00fc7947 */ /* 0x000fc0000383ffff */
[----:B------:R-:W-:-:S00]  /*0150*/  NOP ;  /* 0x0000000000007918 */ /* 0x000fc00000000000 */
        /* <DEDUP_REMOVED lines=10> */
.L_x_1:


//--------------------- .nv.shared.reserved.0     --------------------------
	.section	.nv.shared.reserved.0,"aw",@nobits
	.weak		__nv_reservedSMEM_offset_0_alias
	.size		__nv_reservedSMEM_offset_0_alias, 0, 64
	.other		__nv_reservedSMEM_offset_0_alias,@"STO_CUDA_RESERVED_SHARED STV_DEFAULT"
__nv_reservedSMEM_offset_0_alias:
	.zero		0
	.zero		64


//--------------------- .nv.global                --------------------------
	.section	.nv.global,"aw",@nobits
	.align	4
.nv.global:
	.type		gresult,@object
	.size		gresult,(gg - gresult)
gresult:
	.zero		4
	.type		gg,@object
	.size		gg,(.L_1 - gg)
gg:
	.zero		4
.L_1:


//--------------------- .nv.constant0.main        --------------------------
	.section	.nv.constant0.main,"a",@progbits
	.sectionflags	@""
	.align	4
.nv.constant0.main:
	.zero		896


//--------------------- SYMBOLS --------------------------

	.type		.nv.reservedSmem.offset0,@object
	.size		.nv.reservedSmem.offset0,0x4
